//
// Generated by NVIDIA NVVM Compiler
//
// Compiler Build ID: CL-36424714
// Cuda compilation tools, release 13.0, V13.0.88
// Based on NVVM 20.0.0
//

.version 9.0
.target sm_100
.address_size 64

	// .globl	_Z12matMulKernelP6MatrixS0_S0_
.extern .func  (.param .b32 func_retval0) vprintf
(
	.param .b64 vprintf_param_0,
	.param .b64 vprintf_param_1
)
;
.global .align 1 .b8 $str[18] = {114, 111, 119, 58, 32, 37, 100, 44, 32, 99, 111, 108, 58, 32, 37, 100, 10};

.visible .entry _Z12matMulKernelP6MatrixS0_S0_(
	.param .u64 .ptr .align 1 _Z12matMulKernelP6MatrixS0_S0__param_0,
	.param .u64 .ptr .align 1 _Z12matMulKernelP6MatrixS0_S0__param_1,
	.param .u64 .ptr .align 1 _Z12matMulKernelP6MatrixS0_S0__param_2
)
{
	.local .align 8 .b8 	__local_depot0[8];
	.reg .b64 	%SP;
	.reg .b64 	%SPL;
	.reg .pred 	%p<15>;
	.reg .b32 	%r<46>;
	.reg .b32 	%f<69>;
	.reg .b64 	%rd<63>;

	mov.u64 	%SPL, __local_depot0;
	cvta.local.u64 	%SP, %SPL;
	ld.param.u64 	%rd16, [_Z12matMulKernelP6MatrixS0_S0__param_0];
	ld.param.u64 	%rd17, [_Z12matMulKernelP6MatrixS0_S0__param_1];
	ld.param.u64 	%rd15, [_Z12matMulKernelP6MatrixS0_S0__param_2];
	cvta.to.global.u64 	%rd1, %rd17;
	cvta.to.global.u64 	%rd2, %rd16;
	mov.u32 	%r18, %ctaid.y;
	mov.u32 	%r19, %ntid.y;
	mov.u32 	%r20, %tid.y;
	mad.lo.s32 	%r1, %r18, %r19, %r20;
	mov.u32 	%r21, %ctaid.x;
	mov.u32 	%r22, %ntid.x;
	mov.u32 	%r23, %tid.x;
	mad.lo.s32 	%r2, %r21, %r22, %r23;
	ld.global.u32 	%r24, [%rd2+4];
	setp.gt.s32 	%p1, %r1, %r24;
	@%p1 bra 	$L__BB0_17;
	ld.global.u32 	%r25, [%rd1];
	setp.gt.s32 	%p2, %r2, %r25;
	@%p2 bra 	$L__BB0_17;
	add.u64 	%rd18, %SP, 0;
	add.u64 	%rd19, %SPL, 0;
	st.local.v2.u32 	[%rd19], {%r1, %r2};
	mov.u64 	%rd20, $str;
	cvta.global.u64 	%rd21, %rd20;
	{ // callseq 0, 0
	.param .b64 param0;
	st.param.b64 	[param0], %rd21;
	.param .b64 param1;
	st.param.b64 	[param1], %rd18;
	.param .b32 retval0;
	call.uni (retval0), 
	vprintf, 
	(
	param0, 
	param1
	);
	ld.param.b32 	%r26, [retval0];
	} // callseq 0
	setp.gt.s32 	%p3, %r2, 1024;
	setp.gt.u32 	%p4, %r1, 1024;
	or.pred  	%p5, %p3, %p4;
	@%p5 bra 	$L__BB0_16;
	ld.global.u32 	%r3, [%rd1];
	setp.lt.s32 	%p6, %r3, 1;
	mov.f32 	%f68, 0f00000000;
	@%p6 bra 	$L__BB0_15;
	ld.global.u64 	%rd3, [%rd2+8];
	mul.lo.s32 	%r4, %r3, %r1;
	ld.global.u64 	%rd4, [%rd1+8];
	setp.lt.u32 	%p7, %r3, 8;
	mov.f32 	%f68, 0f00000000;
	mov.b32 	%r44, 0;
	@%p7 bra 	$L__BB0_7;
	and.b32  	%r44, %r3, 2147483640;
	neg.s32 	%r42, %r44;
	mul.wide.u32 	%rd22, %r3, 4;
	add.s64 	%rd5, %rd4, %rd22;
	mul.wide.u32 	%rd23, %r3, 8;
	add.s64 	%rd6, %rd4, %rd23;
	mul.wide.u32 	%rd24, %r3, 12;
	add.s64 	%rd7, %rd4, %rd24;
	mul.wide.u32 	%rd25, %r3, 16;
	add.s64 	%rd8, %rd4, %rd25;
	mul.wide.u32 	%rd26, %r3, 20;
	add.s64 	%rd9, %rd4, %rd26;
	mul.wide.u32 	%rd27, %r3, 24;
	add.s64 	%rd10, %rd4, %rd27;
	mul.wide.u32 	%rd28, %r3, 28;
	add.s64 	%rd11, %rd4, %rd28;
	mul.wide.u32 	%rd29, %r4, 4;
	add.s64 	%rd30, %rd29, %rd3;
	add.s64 	%rd62, %rd30, 16;
	mov.f32 	%f68, 0f00000000;
	shl.b32 	%r30, %r3, 3;
	mov.u32 	%r41, %r2;
$L__BB0_6:
	.pragma "nounroll";
	mul.wide.s32 	%rd31, %r41, 4;
	add.s64 	%rd32, %rd5, %rd31;
	add.s64 	%rd33, %rd6, %rd31;
	add.s64 	%rd34, %rd7, %rd31;
	add.s64 	%rd35, %rd8, %rd31;
	add.s64 	%rd36, %rd9, %rd31;
	add.s64 	%rd37, %rd10, %rd31;
	add.s64 	%rd38, %rd11, %rd31;
	add.s64 	%rd39, %rd4, %rd31;
	ld.f32 	%f17, [%rd62+-16];
	ld.f32 	%f18, [%rd39];
	fma.rn.f32 	%f19, %f17, %f18, %f68;
	ld.f32 	%f20, [%rd62+-12];
	ld.f32 	%f21, [%rd32];
	fma.rn.f32 	%f22, %f20, %f21, %f19;
	ld.f32 	%f23, [%rd62+-8];
	ld.f32 	%f24, [%rd33];
	fma.rn.f32 	%f25, %f23, %f24, %f22;
	ld.f32 	%f26, [%rd62+-4];
	ld.f32 	%f27, [%rd34];
	fma.rn.f32 	%f28, %f26, %f27, %f25;
	ld.f32 	%f29, [%rd62];
	ld.f32 	%f30, [%rd35];
	fma.rn.f32 	%f31, %f29, %f30, %f28;
	ld.f32 	%f32, [%rd62+4];
	ld.f32 	%f33, [%rd36];
	fma.rn.f32 	%f34, %f32, %f33, %f31;
	ld.f32 	%f35, [%rd62+8];
	ld.f32 	%f36, [%rd37];
	fma.rn.f32 	%f37, %f35, %f36, %f34;
	ld.f32 	%f38, [%rd62+12];
	ld.f32 	%f39, [%rd38];
	fma.rn.f32 	%f68, %f38, %f39, %f37;
	add.s32 	%r42, %r42, 8;
	add.s32 	%r41, %r41, %r30;
	add.s64 	%rd62, %rd62, 32;
	setp.ne.s32 	%p8, %r42, 0;
	@%p8 bra 	$L__BB0_6;
$L__BB0_7:
	and.b32  	%r12, %r3, 7;
	setp.eq.s32 	%p9, %r12, 0;
	@%p9 bra 	$L__BB0_15;
	and.b32  	%r13, %r3, 3;
	setp.lt.u32 	%p10, %r12, 4;
	@%p10 bra 	$L__BB0_10;
	add.s32 	%r31, %r4, %r44;
	mul.wide.s32 	%rd40, %r31, 4;
	add.s64 	%rd41, %rd3, %rd40;
	ld.f32 	%f41, [%rd41];
	mad.lo.s32 	%r32, %r3, %r44, %r2;
	mul.wide.s32 	%rd42, %r32, 4;
	add.s64 	%rd43, %rd4, %rd42;
	ld.f32 	%f42, [%rd43];
	fma.rn.f32 	%f43, %f41, %f42, %f68;
	ld.f32 	%f44, [%rd41+4];
	mul.wide.u32 	%rd44, %r3, 4;
	add.s64 	%rd45, %rd43, %rd44;
	ld.f32 	%f45, [%rd45];
	fma.rn.f32 	%f46, %f44, %f45, %f43;
	ld.f32 	%f47, [%rd41+8];
	add.s64 	%rd46, %rd45, %rd44;
	ld.f32 	%f48, [%rd46];
	fma.rn.f32 	%f49, %f47, %f48, %f46;
	ld.f32 	%f50, [%rd41+12];
	add.s64 	%rd47, %rd46, %rd44;
	ld.f32 	%f51, [%rd47];
	fma.rn.f32 	%f68, %f50, %f51, %f49;
	add.s32 	%r44, %r44, 4;
$L__BB0_10:
	setp.eq.s32 	%p11, %r13, 0;
	@%p11 bra 	$L__BB0_15;
	setp.eq.s32 	%p12, %r13, 1;
	@%p12 bra 	$L__BB0_13;
	add.s32 	%r33, %r4, %r44;
	mul.wide.s32 	%rd48, %r33, 4;
	add.s64 	%rd49, %rd3, %rd48;
	ld.f32 	%f53, [%rd49];
	mad.lo.s32 	%r34, %r3, %r44, %r2;
	mul.wide.s32 	%rd50, %r34, 4;
	add.s64 	%rd51, %rd4, %rd50;
	ld.f32 	%f54, [%rd51];
	fma.rn.f32 	%f55, %f53, %f54, %f68;
	ld.f32 	%f56, [%rd49+4];
	mul.wide.u32 	%rd52, %r3, 4;
	add.s64 	%rd53, %rd51, %rd52;
	ld.f32 	%f57, [%rd53];
	fma.rn.f32 	%f68, %f56, %f57, %f55;
	add.s32 	%r44, %r44, 2;
$L__BB0_13:
	and.b32  	%r35, %r3, 1;
	setp.eq.b32 	%p13, %r35, 1;
	not.pred 	%p14, %p13;
	@%p14 bra 	$L__BB0_15;
	add.s32 	%r36, %r4, %r44;
	mul.wide.s32 	%rd54, %r36, 4;
	add.s64 	%rd55, %rd3, %rd54;
	ld.f32 	%f58, [%rd55];
	mad.lo.s32 	%r37, %r3, %r44, %r2;
	mul.wide.s32 	%rd56, %r37, 4;
	add.s64 	%rd57, %rd4, %rd56;
	ld.f32 	%f59, [%rd57];
	fma.rn.f32 	%f68, %f58, %f59, %f68;
$L__BB0_15:
	cvta.to.global.u64 	%rd58, %rd15;
	cvt.rzi.s32.f32 	%r38, %f68;
	cvt.rn.f32.s32 	%f60, %r38;
	ld.global.u64 	%rd59, [%rd58+8];
	ld.global.u32 	%r39, [%rd58];
	mad.lo.s32 	%r40, %r39, %r1, %r2;
	mul.wide.s32 	%rd60, %r40, 4;
	add.s64 	%rd61, %rd59, %rd60;
	st.f32 	[%rd61], %f60;
$L__BB0_16:
	bar.sync 	0;
$L__BB0_17:
	ret;

}


// ===== COMPILED SASS (sm_100) =====

	.target	sm_100

	.elftype	@"ET_EXEC"


//--------------------- .note.nv.tkinfo           --------------------------
	.section	.note.nv.tkinfo,"",@"SHT_NOTE"
	.sectionflags	@"SHF_NOTE_NV_TKINFO"
	.tkinfo
        /*0018*/ 	.word	0x00000002
        /*0030*/ 	.string	""
        /*0030*/ 	.string	"ptxas"
        /*0030*/ 	.string	"Cuda compilation tools, release 13.0, V13.0.88"
        /*0030*/ 	.string	"Build cuda_13.0.r13.0/compiler.36424714_0"
        /*0030*/ 	.string	"-arch sm_100 -m 64 "



//--------------------- .note.nv.cuinfo           --------------------------
	.section	.note.nv.cuinfo,"",@"SHT_NOTE"
	.sectionflags	@"SHF_NOTE_NV_CUINFO"
        /*0018*/ 	.short	0x0002
        /*001a*/ 	.short	0x0064
        /*001c*/ 	.short	0x0082
	.zero		2


//--------------------- .nv.info                  --------------------------
	.section	.nv.info,"",@"SHT_CUDA_INFO"
	.align	4


	//----- nvinfo : EIATTR_REGCOUNT
	.align		4
        /*0000*/ 	.byte	0x04, 0x2f
        /*0002*/ 	.short	(.L_2 - .L_1)
	.align		4
.L_1:
        /*0004*/ 	.word	index@(_Z12matMulKernelP6MatrixS0_S0_)
        /*0008*/ 	.word	0x00000020


	//----- nvinfo : EIATTR_FRAME_SIZE
	.align		4
.L_2:
        /*000c*/ 	.byte	0x04, 0x11
        /*000e*/ 	.short	(.L_4 - .L_3)
	.align		4
.L_3:
        /*0010*/ 	.word	index@(_Z12matMulKernelP6MatrixS0_S0_)
        /*0014*/ 	.word	0x00000008


	//----- nvinfo : EIATTR_MIN_STACK_SIZE
	.align		4
.L_4:
        /*0018*/ 	.byte	0x04, 0x12
        /*001a*/ 	.short	(.L_6 - .L_5)
	.align		4
.L_5:
        /*001c*/ 	.word	index@(_Z12matMulKernelP6MatrixS0_S0_)
        /*0020*/ 	.word	0x00000008
.L_6:


//--------------------- .nv.compat                --------------------------
	.section	.nv.compat,"",@"SHT_CUDA_COMPAT_INFO"
	.align	4
        /*0000*/ 	.byte	0x02, 0x09, 0x00, 0x00, 0x02, 0x02, 0x01, 0x00, 0x02, 0x05, 0x05, 0x00, 0x03, 0x07, 0x01, 0x01
        /*0010*/ 	.byte	0x02, 0x03, 0x00, 0x00, 0x02, 0x06, 0x01, 0x00, 0x04, 0x0b, 0x08, 0x00, 0x09, 0x00, 0x00, 0x00
        /*0020*/ 	.byte	0x00, 0x00, 0x00, 0x00


//--------------------- .nv.info._Z12matMulKernelP6MatrixS0_S0_ --------------------------
	.section	.nv.info._Z12matMulKernelP6MatrixS0_S0_,"",@"SHT_CUDA_INFO"
	.sectionflags	@""
	.align	4


	//----- nvinfo : EIATTR_CUDA_API_VERSION
	.align		4
        /*0000*/ 	.byte	0x04, 0x37
        /*0002*/ 	.short	(.L_8 - .L_7)
.L_7:
        /*0004*/ 	.word	0x00000082


	//----- nvinfo : EIATTR_KPARAM_INFO
	.align		4
.L_8:
        /*0008*/ 	.byte	0x04, 0x17
        /*000a*/ 	.short	(.L_10 - .L_9)
.L_9:
        /*000c*/ 	.word	0x00000000
        /*0010*/ 	.short	0x0002
        /*0012*/ 	.short	0x0010
        /*0014*/ 	.byte	0x00, 0xf5, 0x21, 0x00


	//----- nvinfo : EIATTR_KPARAM_INFO
	.align		4
.L_10:
        /*0018*/ 	.byte	0x04, 0x17
        /*001a*/ 	.short	(.L_12 - .L_11)
.L_11:
        /*001c*/ 	.word	0x00000000
        /*0020*/ 	.short	0x0001
        /*0022*/ 	.short	0x0008
        /*0024*/ 	.byte	0x00, 0xf5, 0x21, 0x00


	//----- nvinfo : EIATTR_KPARAM_INFO
	.align		4
.L_12:
        /*0028*/ 	.byte	0x04, 0x17
        /*002a*/ 	.short	(.L_14 - .L_13)
.L_13:
        /*002c*/ 	.word	0x00000000
        /*0030*/ 	.short	0x0000
        /*0032*/ 	.short	0x0000
        /*0034*/ 	.byte	0x00, 0xf5, 0x21, 0x00


	//----- nvinfo : EIATTR_SPARSE_MMA_MASK
	.align		4
.L_14:
        /*0038*/ 	.byte	0x03, 0x50
        /*003a*/ 	.short	0x0000


	//----- nvinfo : EIATTR_MAXREG_COUNT
	.align		4
        /*003c*/ 	.byte	0x03, 0x1b
        /*003e*/ 	.short	0x00ff


	//----- nvinfo : EIATTR_NUM_BARRIERS
	.align		4
        /*0040*/ 	.byte	0x02, 0x4c
        /*0042*/ 	.byte	0x01
	.zero		1


	//----- nvinfo : EIATTR_EXTERNS
	.align		4
        /*0044*/ 	.byte	0x04, 0x0f
        /*0046*/ 	.short	(.L_16 - .L_15)


	//   ....[0]....
	.align		4
.L_15:
        /*0048*/ 	.word	index@(vprintf)


	//----- nvinfo : EIATTR_MERCURY_ISA_VERSION
	.align		4
.L_16:
        /*004c*/ 	.byte	0x03, 0x5f
        /*004e*/ 	.short	0x0101


	//----- nvinfo : EIATTR_VRC_CTA_INIT_COUNT
	.align		4
        /*0050*/ 	.byte	0x02, 0x4a
	.zero		1
	.zero		1


	//----- nvinfo : EIATTR_SYSCALL_OFFSETS
	.align		4
        /*0054*/ 	.byte	0x04, 0x46
        /*0056*/ 	.short	(.L_18 - .L_17)


	//   ....[0]....
.L_17:
        /*0058*/ 	.word	0x000001e0


	//----- nvinfo : EIATTR_EXIT_INSTR_OFFSETS
	.align		4
.L_18:
        /*005c*/ 	.byte	0x04, 0x1c
        /*005e*/ 	.short	(.L_20 - .L_19)


	//   ....[0]....
.L_19:
        /*0060*/ 	.word	0x00000120


	//   ....[1]....
        /*0064*/ 	.word	0x00000160


	//   ....[2]....
        /*0068*/ 	.word	0x00000a30


	//----- nvinfo : EIATTR_CRS_STACK_SIZE
	.align		4
.L_20:
        /*006c*/ 	.byte	0x04, 0x1e
        /*006e*/ 	.short	(.L_22 - .L_21)
.L_21:
        /*0070*/ 	.word	0x00000000


	//----- nvinfo : EIATTR_CBANK_PARAM_SIZE
	.align		4
.L_22:
        /*0074*/ 	.byte	0x03, 0x19
        /*0076*/ 	.short	0x0018


	//----- nvinfo : EIATTR_PARAM_CBANK
	.align		4
        /*0078*/ 	.byte	0x04, 0x0a
        /*007a*/ 	.short	(.L_24 - .L_23)
	.align		4
.L_23:
        /*007c*/ 	.word	index@(.nv.constant0._Z12matMulKernelP6MatrixS0_S0_)
        /*0080*/ 	.short	0x0380
        /*0082*/ 	.short	0x0018


	//----- nvinfo : EIATTR_SW_WAR
	.align		4
.L_24:
        /*0084*/ 	.byte	0x04, 0x36
        /*0086*/ 	.short	(.L_26 - .L_25)
.L_25:
        /*0088*/ 	.word	0x00000008
.L_26:


//--------------------- .nv.callgraph             --------------------------
	.section	.nv.callgraph,"",@"SHT_CUDA_CALLGRAPH"
	.align	4
	.sectionentsize	8
	.align		4
        /*0000*/ 	.word	0x00000000
	.align		4
        /*0004*/ 	.word	0xffffffff
	.align		4
        /*0008*/ 	.word	index@(_Z12matMulKernelP6MatrixS0_S0_)
	.align		4
        /*000c*/ 	.word	index@(vprintf)
	.align		4
        /*0010*/ 	.word	0x00000000
	.align		4
        /*0014*/ 	.word	0xfffffffe
	.align		4
        /*0018*/ 	.word	0x00000000
	.align		4
        /*001c*/ 	.word	0xfffffffd
	.align		4
        /*0020*/ 	.word	0x00000000
	.align		4
        /*0024*/ 	.word	0xfffffffc


//--------------------- .nv.constant4             --------------------------
	.section	.nv.constant4,"a",@progbits
	.align	8
	.align		8
.nv.constant4:
        /*0000*/ 	.dword	vprintf
	.align		8
        /*0008*/ 	.dword	$str


//--------------------- .text._Z12matMulKernelP6MatrixS0_S0_ --------------------------
	.section	.text._Z12matMulKernelP6MatrixS0_S0_,"ax",@progbits
	.align	128
        .global         _Z12matMulKernelP6MatrixS0_S0_
        .type           _Z12matMulKernelP6MatrixS0_S0_,@function
        .size           _Z12matMulKernelP6MatrixS0_S0_,(.L_x_7 - _Z12matMulKernelP6MatrixS0_S0_)
        .other          _Z12matMulKernelP6MatrixS0_S0_,@"STO_CUDA_ENTRY STV_DEFAULT"
_Z12matMulKernelP6MatrixS0_S0_:
.text._Z12matMulKernelP6MatrixS0_S0_:
[----:B------:R-:W0:Y:S08]  /*0000*/  LDC R1, c[0x0][0x37c] ;  /* 0x0000df00ff017b82 */ /* 0x000e300000000800 */
[----:B------:R-:W1:Y:S01]  /*0010*/  LDC.64 R2, c[0x0][0x380] ;  /* 0x0000e000ff027b82 */ /* 0x000e620000000a00 */
[----:B------:R-:W1:Y:S01]  /*0020*/  LDCU.64 UR36, c[0x0][0x358] ;  /* 0x00006b00ff2477ac */ /* 0x000e620008000a00 */
[----:B0-----:R-:W-:Y:S01]  /*0030*/  IADD3 R1, PT, PT, R1, -0x8, RZ ;  /* 0xfffffff801017810 */ /* 0x001fe20007ffe0ff */
[----:B-1----:R-:W2:Y:S01]  /*0040*/  LDG.E R3, desc[UR36][R2.64+0x4] ;  /* 0x0000042402037981 */ /* 0x002ea2000c1e1900 */
[----:B------:R-:W0:Y:S04]  /*0050*/  LDCU UR5, c[0x0][0x2fc] ;  /* 0x00005f80ff0577ac */ /* 0x000e280008000800 */
[----:B------:R-:W1:Y:S01]  /*0060*/  S2UR UR6, SR_CTAID.Y ;  /* 0x00000000000679c3 */ /* 0x000e620000002600 */
[----:B------:R-:W1:Y:S01]  /*0070*/  S2R R5, SR_TID.Y ;  /* 0x0000000000057919 */ /* 0x000e620000002200 */
[----:B------:R-:W3:Y:S01]  /*0080*/  LDCU UR4, c[0x0][0x2f8] ;  /* 0x00005f00ff0477ac */ /* 0x000ee20008000800 */
[----:B------:R-:W4:Y:S05]  /*0090*/  S2R R0, SR_TID.X ;  /* 0x0000000000007919 */ /* 0x000f2a0000002100 */
[----:B------:R-:W1:Y:S08]  /*00a0*/  LDC R16, c[0x0][0x364] ;  /* 0x0000d900ff107b82 */ /* 0x000e700000000800 */
[----:B------:R-:W4:Y:S01]  /*00b0*/  S2UR UR7, SR_CTAID.X ;  /* 0x00000000000779c3 */ /* 0x000f220000002500 */
[----:B---3--:R-:W-:-:S07]  /*00c0*/  IADD3 R6, P1, PT, R1, UR4, RZ ;  /* 0x0000000401067c10 */ /* 0x008fce000ff3e0ff */
[----:B------:R-:W4:Y:S01]  /*00d0*/  LDC R17, c[0x0][0x360] ;  /* 0x0000d800ff117b82 */ /* 0x000f220000000800 */
[----:B0-----:R-:W-:Y:S01]  /*00e0*/  IADD3.X R7, PT, PT, RZ, UR5, RZ, P1, !PT ;  /* 0x00000005ff077c10 */ /* 0x001fe20008ffe4ff */
[----:B-1----:R-:W-:Y:S02]  /*00f0*/  IMAD R16, R16, UR6, R5 ;  /* 0x0000000610107c24 */ /* 0x002fe4000f8e0205 */
[----:B----4-:R-:W-:-:S03]  /*0100*/  IMAD R17, R17, UR7, R0 ;  /* 0x0000000711117c24 */ /* 0x010fc6000f8e0200 */
[----:B--2---:R-:W-:-:S13]  /*0110*/  ISETP.GT.AND P0, PT, R16, R3, PT ;  /* 0x000000031000720c */ /* 0x004fda0003f04270 */
[----:B------:R-:W-:Y:S05]  /*0120*/  @P0 EXIT ;  /* 0x000000000000094d */ /* 0x000fea0003800000 */
[----:B------:R-:W0:Y:S02]  /*0130*/  LDC.64 R2, c[0x0][0x388] ;  /* 0x0000e200ff027b82 */ /* 0x000e240000000a00 */
[----:B0-----:R-:W2:Y:S02]  /*0140*/  LDG.E R2, desc[UR36][R2.64] ;  /* 0x0000002402027981 */ /* 0x001ea4000c1e1900 */
[----:B--2---:R-:W-:-:S13]  /*0150*/  ISETP.GT.AND P0, PT, R17, R2, PT ;  /* 0x000000021100720c */ /* 0x004fda0003f04270 */
[----:B------:R-:W-:Y:S05]  /*0160*/  @P0 EXIT ;  /* 0x000000000000094d */ /* 0x000fea0003800000 */
[----:B------:R-:W-:Y:S01]  /*0170*/  MOV R0, 0x0 ;  /* 0x0000000000007802 */ /* 0x000fe20000000f00 */
[----:B------:R0:W-:Y:S01]  /*0180*/  STL.64 [R1], R16 ;  /* 0x0000001001007387 */ /* 0x0001e20000100a00 */
[----:B------:R-:W1:Y:S02]  /*0190*/  LDCU.64 UR4, c[0x4][0x8] ;  /* 0x01000100ff0477ac */ /* 0x000e640008000a00 */
[----:B------:R0:W2:Y:S01]  /*01a0*/  LDC.64 R2, c[0x4][R0] ;  /* 0x0100000000027b82 */ /* 0x0000a20000000a00 */
[----:B-1----:R-:W-:Y:S02]  /*01b0*/  MOV R4, UR4 ;  /* 0x0000000400047c02 */ /* 0x002fe40008000f00 */
[----:B0-----:R-:W-:-:S07]  /*01c0*/  MOV R5, UR5 ;  /* 0x0000000500057c02 */ /* 0x001fce0008000f00 */
[----:B------:R-:W-:-:S07]  /*01d0*/  LEPC R20, `(.L_x_0) ;  /* 0x000000001014794e */ /* 0x000fce0000000000 */
[----:B--2---:R-:W-:Y:S05]  /*01e0*/  CALL.ABS.NOINC R2 ;  /* 0x0000000002007343 */ /* 0x004fea0003c00000 */
.L_x_0:
[----:B------:R-:W-:-:S04]  /*01f0*/  ISETP.GT.U32.AND P0, PT, R16, 0x400, PT ;  /* 0x000004001000780c */ /* 0x000fc80003f04070 */
[----:B------:R-:W-:-:S13]  /*0200*/  ISETP.GT.OR P0, PT, R17, 0x400, P0 ;  /* 0x000004001100780c */ /* 0x000fda0000704670 */
[----:B------:R-:W-:Y:S05]  /*0210*/  @P0 BRA `(.L_x_1) ;  /* 0x0000000400fc0947 */ /* 0x000fea0003800000 */
[----:B------:R-:W0:Y:S02]  /*0220*/  LDC.64 R2, c[0x0][0x388] ;  /* 0x0000e200ff027b82 */ /* 0x000e240000000a00 */
[----:B0-----:R-:W2:Y:S01]  /*0230*/  LDG.E R19, desc[UR36][R2.64] ;  /* 0x0000002402137981 */ /* 0x001ea2000c1e1900 */
[----:B------:R-:W-:Y:S01]  /*0240*/  HFMA2 R20, -RZ, RZ, 0, 0 ;  /* 0x00000000ff147431 */ /* 0x000fe200000001ff */
[----:B--2---:R-:W-:-:S13]  /*0250*/  ISETP.GE.AND P0, PT, R19, 0x1, PT ;  /* 0x000000011300780c */ /* 0x004fda0003f06270 */
[----:B------:R-:W-:Y:S05]  /*0260*/  @!P0 BRA `(.L_x_2) ;  /* 0x0000000400c88947 */ /* 0x000fea0003800000 */
[----:B------:R-:W0:Y:S01]  /*0270*/  LDC.64 R4, c[0x0][0x380] ;  /* 0x0000e000ff047b82 */ /* 0x000e220000000a00 */
[----:B------:R-:W5:Y:S04]  /*0280*/  LDG.E.64 R2, desc[UR36][R2.64+0x8] ;  /* 0x0000082402027981 */ /* 0x000f68000c1e1b00 */
[----:B0-----:R-:W5:Y:S01]  /*0290*/  LDG.E.64 R4, desc[UR36][R4.64+0x8] ;  /* 0x0000082404047981 */ /* 0x001f62000c1e1b00 */
[----:B------:R-:W-:Y:S01]  /*02a0*/  ISETP.GE.U32.AND P0, PT, R19, 0x8, PT ;  /* 0x000000081300780c */ /* 0x000fe20003f06070 */
[----:B------:R-:W-:Y:S01]  /*02b0*/  IMAD R7, R16, R19, RZ ;  /* 0x0000001310077224 */ /* 0x000fe200078e02ff */
[----:B------:R-:W-:Y:S02]  /*02c0*/  MOV R20, RZ ;  /* 0x000000ff00147202 */ /* 0x000fe40000000f00 */
[----:B------:R-:W-:-:S09]  /*02d0*/  MOV R0, RZ ;  /* 0x000000ff00007202 */ /* 0x000fd20000000f00 */
[----:B------:R-:W-:Y:S05]  /*02e0*/  @!P0 BRA `(.L_x_3) ;  /* 0x0000000000e08947 */ /* 0x000fea0003800000 */
[----:B-----5:R-:W-:Y:S01]  /*02f0*/  IMAD.WIDE.U32 R6, R7, 0x4, R4 ;  /* 0x0000000407067825 */ /* 0x020fe200078e0004 */
[C---:B------:R-:W-:Y:S01]  /*0300*/  LOP3.LUT R0, R19.reuse, 0x7ffffff8, RZ, 0xc0, !PT ;  /* 0x7ffffff813007812 */ /* 0x040fe200078ec0ff */
[----:B------:R-:W-:Y:S01]  /*0310*/  BSSY.RECONVERGENT B0, `(.L_x_3) ;  /* 0x0000035000007945 */ /* 0x000fe20003800200 */
[----:B------:R-:W-:Y:S01]  /*0320*/  MOV R20, RZ ;  /* 0x000000ff00147202 */ /* 0x000fe20000000f00 */
[C-C-:B------:R-:W-:Y:S01]  /*0330*/  IMAD.WIDE.U32 R8, R19.reuse, 0x10, R2.reuse ;  /* 0x0000001013087825 */ /* 0x140fe200078e0002 */
[----:B------:R-:W-:Y:S02]  /*0340*/  IADD3 R26, P0, PT, R6, 0x10, RZ ;  /* 0x00000010061a7810 */ /* 0x000fe40007f1e0ff */
[----:B------:R-:W-:Y:S01]  /*0350*/  MOV R21, R17 ;  /* 0x0000001100157202 */ /* 0x000fe20000000f00 */
[C-C-:B------:R-:W-:Y:S01]  /*0360*/  IMAD.WIDE.U32 R10, R19.reuse, 0x14, R2.reuse ;  /* 0x00000014130a7825 */ /* 0x140fe200078e0002 */
[----:B------:R-:W-:Y:S02]  /*0370*/  IADD3.X R27, PT, PT, RZ, R7, RZ, P0, !PT ;  /* 0x00000007ff1b7210 */ /* 0x000fe400007fe4ff */
[----:B------:R-:W-:Y:S01]  /*0380*/  IADD3 R18, PT, PT, -R0, RZ, RZ ;  /* 0x000000ff00127210 */ /* 0x000fe20007ffe1ff */
[----:B------:R-:W-:-:S04]  /*0390*/  IMAD.WIDE.U32 R12, R19, 0x18, R2 ;  /* 0x00000018130c7825 */ /* 0x000fc800078e0002 */
[----:B------:R-:W-:-:S07]  /*03a0*/  IMAD.WIDE.U32 R14, R19, 0x1c, R2 ;  /* 0x0000001c130e7825 */ /* 0x000fce00078e0002 */
.L_x_4:
[----:B------:R-:W-:-:S04]  /*03b0*/  IMAD.WIDE R6, R21, 0x4, R2 ;  /* 0x0000000415067825 */ /* 0x000fc800078e0202 */
[----:B------:R-:W-:Y:S01]  /*03c0*/  IMAD.WIDE.U32 R22, R19, 0x4, R2 ;  /* 0x0000000413167825 */ /* 0x000fe200078e0002 */
[----:B------:R0:W2:Y:S03]  /*03d0*/  LD.E R25, desc[UR36][R6.64] ;  /* 0x0000002406197980 */ /* 0x0000a6000c101900 */
[----:B------:R-:W-:Y:S01]  /*03e0*/  IMAD.WIDE R22, R21, 0x4, R22 ;  /* 0x0000000415167825 */ /* 0x000fe200078e0216 */
[----:B0-----:R-:W-:-:S05]  /*03f0*/  MOV R6, R26 ;  /* 0x0000001a00067202 */ /* 0x001fca0000000f00 */
[----:B------:R-:W3:Y:S01]  /*0400*/  LD.E R22, desc[UR36][R22.64] ;  /* 0x0000002416167980 */ /* 0x000ee2000c101900 */
[----:B------:R-:W-:-:S05]  /*0410*/  MOV R7, R27 ;  /* 0x0000001b00077202 */ /* 0x000fca0000000f00 */
[----:B------:R-:W2:Y:S04]  /*0420*/  LD.E R27, desc[UR36][R6.64+-0x10] ;  /* 0xfffff024061b7980 */ /* 0x000ea8000c101900 */
[----:B------:R-:W3:Y:S04]  /*0430*/  LD.E R29, desc[UR36][R6.64+-0xc] ;  /* 0xfffff424061d7980 */ /* 0x000ee8000c101900 */
[----:B------:R-:W4:Y:S01]  /*0440*/  LD.E R28, desc[UR36][R6.64+-0x4] ;  /* 0xfffffc24061c7980 */ /* 0x000f22000c101900 */
[----:B--2---:R-:W-:Y:S01]  /*0450*/  FFMA R20, R27, R25, R20 ;  /* 0x000000191b147223 */ /* 0x004fe20000000014 */
[----:B------:R-:W-:-:S04]  /*0460*/  IMAD.WIDE.U32 R24, R19, 0x8, R2 ;  /* 0x0000000813187825 */ /* 0x000fc800078e0002 */
[----:B------:R-:W-:-:S04]  /*0470*/  IMAD.WIDE.U32 R26, R19, 0xc, R2 ;  /* 0x0000000c131a7825 */ /* 0x000fc800078e0002 */
[----:B------:R-:W-:-:S04]  /*0480*/  IMAD.WIDE R24, R21, 0x4, R24 ;  /* 0x0000000415187825 */ /* 0x000fc800078e0218 */
[----:B---3--:R-:W-:Y:S02]  /*0490*/  FFMA R20, R29, R22, R20 ;  /* 0x000000161d147223 */ /* 0x008fe40000000014 */
[----:B------:R-:W2:Y:S01]  /*04a0*/  LD.E R29, desc[UR36][R6.64+-0x8] ;  /* 0xfffff824061d7980 */ /* 0x000ea2000c101900 */
[----:B------:R-:W-:-:S03]  /*04b0*/  IMAD.WIDE R26, R21, 0x4, R26 ;  /* 0x00000004151a7825 */ /* 0x000fc600078e021a */
[----:B------:R-:W2:Y:S04]  /*04c0*/  LD.E R24, desc[UR36][R24.64] ;  /* 0x0000002418187980 */ /* 0x000ea8000c101900 */
[----:B------:R-:W4:Y:S01]  /*04d0*/  LD.E R27, desc[UR36][R26.64] ;  /* 0x000000241a1b7980 */ /* 0x000f22000c101900 */
[----:B------:R-:W-:-:S06]  /*04e0*/  IMAD.WIDE R22, R21, 0x4, R8 ;  /* 0x0000000415167825 */ /* 0x000fcc00078e0208 */
[----:B------:R-:W3:Y:S04]  /*04f0*/  LD.E R22, desc[UR36][R22.64] ;  /* 0x0000002416167980 */ /* 0x000ee8000c101900 */
[----:B------:R-:W3:Y:S01]  /*0500*/  LD.E R23, desc[UR36][R6.64] ;  /* 0x0000002406177980 */ /* 0x000ee2000c101900 */
[----:B--2---:R-:W-:-:S04]  /*0510*/  FFMA R20, R29, R24, R20 ;  /* 0x000000181d147223 */ /* 0x004fc80000000014 */
[----:B----4-:R-:W-:Y:S01]  /*0520*/  FFMA R20, R28, R27, R20 ;  /* 0x0000001b1c147223 */ /* 0x010fe20000000014 */
[C---:B------:R-:W-:Y:S01]  /*0530*/  IMAD.WIDE R28, R21.reuse, 0x4, R10 ;  /* 0x00000004151c7825 */ /* 0x040fe200078e020a */
[----:B------:R-:W2:Y:S05]  /*0540*/  LD.E R27, desc[UR36][R6.64+0x4] ;  /* 0x00000424061b7980 */ /* 0x000eaa000c101900 */
[----:B------:R-:W2:Y:S01]  /*0550*/  LD.E R28, desc[UR36][R28.64] ;  /* 0x000000241c1c7980 */ /* 0x000ea2000c101900 */
[----:B------:R-:W-:-:S06]  /*0560*/  IMAD.WIDE R24, R21, 0x4, R12 ;  /* 0x0000000415187825 */ /* 0x000fcc00078e020c */
[----:B------:R-:W4:Y:S01]  /*0570*/  LD.E R24, desc[UR36][R24.64] ;  /* 0x0000002418187980 */ /* 0x000f22000c101900 */
[----:B---3--:R-:W-:Y:S01]  /*0580*/  FFMA R20, R23, R22, R20 ;  /* 0x0000001617147223 */ /* 0x008fe20000000014 */
[----:B------:R-:W-:-:S06]  /*0590*/  IMAD.WIDE R22, R21, 0x4, R14 ;  /* 0x0000000415167825 */ /* 0x000fcc00078e020e */
[----:B------:R-:W3:Y:S04]  /*05a0*/  LD.E R22, desc[UR36][R22.64] ;  /* 0x0000002416167980 */ /* 0x000ee8000c101900 */
[----:B------:R-:W3:Y:S01]  /*05b0*/  LD.E R23, desc[UR36][R6.64+0xc] ;  /* 0x00000c2406177980 */ /* 0x000ee2000c101900 */
[----:B--2---:R-:W-:-:S03]  /*05c0*/  FFMA R27, R27, R28, R20 ;  /* 0x0000001c1b1b7223 */ /* 0x004fc60000000014 */
[----:B------:R-:W4:Y:S01]  /*05d0*/  LD.E R20, desc[UR36][R6.64+0x8] ;  /* 0x0000082406147980 */ /* 0x000f22000c101900 */
[----:B------:R-:W-:-:S04]  /*05e0*/  IADD3 R18, PT, PT, R18, 0x8, RZ ;  /* 0x0000000812127810 */ /* 0x000fc80007ffe0ff */
[----:B------:R-:W-:Y:S02]  /*05f0*/  ISETP.NE.AND P0, PT, R18, RZ, PT ;  /* 0x000000ff1200720c */ /* 0x000fe40003f05270 */
[----:B------:R-:W-:Y:S02]  /*0600*/  IADD3 R26, P1, PT, R6, 0x20, RZ ;  /* 0x00000020061a7810 */ /* 0x000fe40007f3e0ff */
[----:B------:R-:W-:Y:S01]  /*0610*/  LEA R21, R19, R21, 0x3 ;  /* 0x0000001513157211 */ /* 0x000fe200078e18ff */
[----:B----4-:R-:W-:Y:S01]  /*0620*/  FFMA R20, R20, R24, R27 ;  /* 0x0000001814147223 */ /* 0x010fe2000000001b */
[----:B------:R-:W-:-:S03]  /*0630*/  IADD3.X R27, PT, PT, RZ, R7, RZ, P1, !PT ;  /* 0x00000007ff1b7210 */ /* 0x000fc60000ffe4ff */
[----:B---3--:R-:W-:-:S04]  /*0640*/  FFMA R20, R23, R22, R20 ;  /* 0x0000001617147223 */ /* 0x008fc80000000014 */
[----:B------:R-:W-:Y:S05]  /*0650*/  @P0 BRA `(.L_x_4) ;  /* 0xfffffffc00540947 */ /* 0x000fea000383ffff */
[----:B------:R-:W-:Y:S05]  /*0660*/  BSYNC.RECONVERGENT B0 ;  /* 0x0000000000007941 */ /* 0x000fea0003800200 */
.L_x_3:
[----:B------:R-:W-:-:S13]  /*0670*/  LOP3.LUT P0, R6, R19, 0x7, RZ, 0xc0, !PT ;  /* 0x0000000713067812 */ /* 0x000fda000780c0ff */
[----:B------:R-:W-:Y:S05]  /*0680*/  @!P0 BRA `(.L_x_2) ;  /* 0x0000000000c08947 */ /* 0x000fea0003800000 */
[----:B------:R-:W-:Y:S01]  /*0690*/  ISETP.GE.U32.AND P0, PT, R6, 0x4, PT ;  /* 0x000000040600780c */ /* 0x000fe20003f06070 */
[----:B------:R-:W-:Y:S01]  /*06a0*/  IMAD R7, R16, R19, RZ ;  /* 0x0000001310077224 */ /* 0x000fe200078e02ff */
[----:B------:R-:W-:-:S04]  /*06b0*/  LOP3.LUT R18, R19, 0x3, RZ, 0xc0, !PT ;  /* 0x0000000313127812 */ /* 0x000fc800078ec0ff */
[----:B------:R-:W-:-:S07]  /*06c0*/  ISETP.NE.AND P1, PT, R18, RZ, PT ;  /* 0x000000ff1200720c */ /* 0x000fce0003f25270 */
[----:B------:R-:W-:Y:S06]  /*06d0*/  @!P0 BRA `(.L_x_5) ;  /* 0x0000000000508947 */ /* 0x000fec0003800000 */
[-C--:B------:R-:W-:Y:S01]  /*06e0*/  IMAD R15, R19, R0.reuse, R17 ;  /* 0x00000000130f7224 */ /* 0x080fe200078e0211 */
[----:B------:R-:W-:-:S03]  /*06f0*/  IADD3 R9, PT, PT, R7, R0, RZ ;  /* 0x0000000007097210 */ /* 0x000fc60007ffe0ff */
[----:B-----5:R-:W-:-:S04]  /*0700*/  IMAD.WIDE R14, R15, 0x4, R2 ;  /* 0x000000040f0e7825 */ /* 0x020fc800078e0202 */
[----:B------:R-:W-:-:S04]  /*0710*/  IMAD.WIDE R8, R9, 0x4, R4 ;  /* 0x0000000409087825 */ /* 0x000fc800078e0204 */
[C---:B------:R-:W-:Y:S01]  /*0720*/  IMAD.WIDE.U32 R22, R19.reuse, 0x4, R14 ;  /* 0x0000000413167825 */ /* 0x040fe200078e000e */
[----:B------:R-:W2:Y:S04]  /*0730*/  LD.E R21, desc[UR36][R8.64] ;  /* 0x0000002408157980 */ /* 0x000ea8000c101900 */
[----:B------:R-:W2:Y:S01]  /*0740*/  LD.E R14, desc[UR36][R14.64] ;  /* 0x000000240e0e7980 */ /* 0x000ea2000c101900 */
[----:B------:R-:W-:-:S03]  /*0750*/  IMAD.WIDE.U32 R10, R19, 0x4, R22 ;  /* 0x00000004130a7825 */ /* 0x000fc600078e0016 */
[----:B------:R-:W3:Y:S04]  /*0760*/  LD.E R22, desc[UR36][R22.64] ;  /* 0x0000002416167980 */ /* 0x000ee8000c101900 */
[----:B------:R-:W3:Y:S01]  /*0770*/  LD.E R6, desc[UR36][R8.64+0x4] ;  /* 0x0000042408067980 */ /* 0x000ee2000c101900 */
[----:B------:R-:W-:-:S03]  /*0780*/  IMAD.WIDE.U32 R12, R19, 0x4, R10 ;  /* 0x00000004130c7825 */ /* 0x000fc600078e000a */
[----:B------:R-:W4:Y:S04]  /*0790*/  LD.E R24, desc[UR36][R10.64] ;  /* 0x000000240a187980 */ /* 0x000f28000c101900 */
[----:B------:R-:W4:Y:S04]  /*07a0*/  LD.E R25, desc[UR36][R8.64+0x8] ;  /* 0x0000082408197980 */ /* 0x000f28000c101900 */
[----:B------:R-:W4:Y:S04]  /*07b0*/  LD.E R27, desc[UR36][R8.64+0xc] ;  /* 0x00000c24081b7980 */ /* 0x000f28000c101900 */
[----:B------:R-:W4:Y:S01]  /*07c0*/  LD.E R12, desc[UR36][R12.64] ;  /* 0x000000240c0c7980 */ /* 0x000f22000c101900 */
[----:B------:R-:W-:Y:S01]  /*07d0*/  IADD3 R0, PT, PT, R0, 0x4, RZ ;  /* 0x0000000400007810 */ /* 0x000fe20007ffe0ff */
[----:B--2---:R-:W-:-:S04]  /*07e0*/  FFMA R21, R21, R14, R20 ;  /* 0x0000000e15157223 */ /* 0x004fc80000000014 */
[----:B---3--:R-:W-:-:S04]  /*07f0*/  FFMA R6, R6, R22, R21 ;  /* 0x0000001606067223 */ /* 0x008fc80000000015 */
[----:B----4-:R-:W-:-:S04]  /*0800*/  FFMA R6, R25, R24, R6 ;  /* 0x0000001819067223 */ /* 0x010fc80000000006 */
[----:B------:R-:W-:-:S07]  /*0810*/  FFMA R20, R27, R12, R6 ;  /* 0x0000000c1b147223 */ /* 0x000fce0000000006 */
.L_x_5:
[----:B------:R-:W-:Y:S05]  /*0820*/  @!P1 BRA `(.L_x_2) ;  /* 0x0000000000589947 */ /* 0x000fea0003800000 */
[----:B------:R-:W-:Y:S02]  /*0830*/  ISETP.NE.AND P0, PT, R18, 0x1, PT ;  /* 0x000000011200780c */ /* 0x000fe40003f05270 */
[----:B------:R-:W-:-:S04]  /*0840*/  LOP3.LUT R6, R19, 0x1, RZ, 0xc0, !PT ;  /* 0x0000000113067812 */ /* 0x000fc800078ec0ff */
[----:B------:R-:W-:-:S07]  /*0850*/  ISETP.NE.U32.AND P1, PT, R6, 0x1, PT ;  /* 0x000000010600780c */ /* 0x000fce0003f25070 */
[-C--:B------:R-:W-:Y:S01]  /*0860*/  @P0 IMAD R11, R19, R0.reuse, R17 ;  /* 0x00000000130b0224 */ /* 0x080fe200078e0211 */
[----:B------:R-:W-:Y:S02]  /*0870*/  @P0 IADD3 R9, PT, PT, R7, R0, RZ ;  /* 0x0000000007090210 */ /* 0x000fe40007ffe0ff */
[----:B------:R-:W-:Y:S01]  /*0880*/  @P0 IADD3 R0, PT, PT, R0, 0x2, RZ ;  /* 0x0000000200000810 */ /* 0x000fe20007ffe0ff */
[----:B-----5:R-:W-:-:S03]  /*0890*/  @P0 IMAD.WIDE R10, R11, 0x4, R2 ;  /* 0x000000040b0a0825 */ /* 0x020fc600078e0202 */
[-C--:B------:R-:W-:Y:S01]  /*08a0*/  @!P1 IADD3 R13, PT, PT, R7, R0.reuse, RZ ;  /* 0x00000000070d9210 */ /* 0x080fe20007ffe0ff */
[----:B------:R-:W-:Y:S01]  /*08b0*/  @P0 IMAD.WIDE R8, R9, 0x4, R4 ;  /* 0x0000000409080825 */ /* 0x000fe200078e0204 */
[----:B------:R-:W2:Y:S03]  /*08c0*/  @P0 LD.E R12, desc[UR36][R10.64] ;  /* 0x000000240a0c0980 */ /* 0x000ea6000c101900 */
[C---:B------:R-:W-:Y:S01]  /*08d0*/  @P0 IMAD.WIDE.U32 R6, R19.reuse, 0x4, R10 ;  /* 0x0000000413060825 */ /* 0x040fe200078e000a */
[----:B------:R-:W2:Y:S03]  /*08e0*/  @P0 LD.E R15, desc[UR36][R8.64] ;  /* 0x00000024080f0980 */ /* 0x000ea6000c101900 */
[----:B------:R-:W-:Y:S01]  /*08f0*/  @!P1 IMAD R19, R19, R0, R17 ;  /* 0x0000000013139224 */ /* 0x000fe200078e0211 */
[----:B------:R-:W3:Y:S01]  /*0900*/  @P0 LD.E R21, desc[UR36][R8.64+0x4] ;  /* 0x0000042408150980 */ /* 0x000ee2000c101900 */
[----:B------:R-:W-:-:S03]  /*0910*/  @!P1 IMAD.WIDE R4, R13, 0x4, R4 ;  /* 0x000000040d049825 */ /* 0x000fc600078e0204 */
[----:B------:R-:W3:Y:S01]  /*0920*/  @P0 LD.E R6, desc[UR36][R6.64] ;  /* 0x0000002406060980 */ /* 0x000ee2000c101900 */
[----:B------:R-:W-:-:S03]  /*0930*/  @!P1 IMAD.WIDE R2, R19, 0x4, R2 ;  /* 0x0000000413029825 */ /* 0x000fc600078e0202 */
[----:B------:R-:W4:Y:S04]  /*0940*/  @!P1 LD.E R5, desc[UR36][R4.64] ;  /* 0x0000002404059980 */ /* 0x000f28000c101900 */
[----:B------:R-:W4:Y:S01]  /*0950*/  @!P1 LD.E R2, desc[UR36][R2.64] ;  /* 0x0000002402029980 */ /* 0x000f22000c101900 */
[----:B--2---:R-:W-:-:S04]  /*0960*/  @P0 FFMA R12, R15, R12, R20 ;  /* 0x0000000c0f0c0223 */ /* 0x004fc80000000014 */
[----:B---3--:R-:W-:-:S04]  /*0970*/  @P0 FFMA R20, R21, R6, R12 ;  /* 0x0000000615140223 */ /* 0x008fc8000000000c */
[----:B----4-:R-:W-:-:S07]  /*0980*/  @!P1 FFMA R20, R5, R2, R20 ;  /* 0x0000000205149223 */ /* 0x010fce0000000014 */
.L_x_2:
[----:B-----5:R-:W0:Y:S02]  /*0990*/  LDC.64 R4, c[0x0][0x390] ;  /* 0x0000e400ff047b82 */ /* 0x020e240000000a00 */
[----:B0-----:R-:W2:Y:S04]  /*09a0*/  LDG.E R0, desc[UR36][R4.64] ;  /* 0x0000002404007981 */ /* 0x001ea8000c1e1900 */
[----:B------:R-:W3:Y:S01]  /*09b0*/  LDG.E.64 R2, desc[UR36][R4.64+0x8] ;  /* 0x0000082404027981 */ /* 0x000ee2000c1e1b00 */
[----:B------:R-:W0:Y:S02]  /*09c0*/  F2I.TRUNC.NTZ R20, R20 ;  /* 0x0000001400147305 */ /* 0x000e24000020f100 */
[----:B0-----:R-:W-:Y:S01]  /*09d0*/  I2FP.F32.S32 R7, R20 ;  /* 0x0000001400077245 */ /* 0x001fe20000201400 */
[----:B--2---:R-:W-:-:S04]  /*09e0*/  IMAD R17, R16, R0, R17 ;  /* 0x0000000010117224 */ /* 0x004fc800078e0211 */
[----:B---3--:R-:W-:-:S05]  /*09f0*/  IMAD.WIDE R2, R17, 0x4, R2 ;  /* 0x0000000411027825 */ /* 0x008fca00078e0202 */
[----:B------:R0:W-:Y:S02]  /*0a00*/  ST.E desc[UR36][R2.64], R7 ;  /* 0x0000000702007985 */ /* 0x0001e4000c101924 */
.L_x_1:
[----:B------:R-:W-:Y:S05]  /*0a10*/  WARPSYNC.ALL ;  /* 0x0000000000007948 */ /* 0x000fea0003800000 */
[----:B------:R-:W-:Y:S06]  /*0a20*/  BAR.SYNC.DEFER_BLOCKING 0x0 ;  /* 0x0000000000007b1d */ /* 0x000fec0000010000 */
[----:B------:R-:W-:Y:S05]  /*0a30*/  EXIT ;  /* 0x000000000000794d */ /* 0x000fea0003800000 */
.L_x_6:
[----:B------:R-:W-:-:S00]  /*0a40*/  BRA `(.L_x_6) ;  /* 0xfffffffc00fc7947 */ /* 0x000fc0000383ffff */
[----:B------:R-:W-:-:S00]  /*0a50*/  NOP ;  /* 0x0000000000007918 */ /* 0x000fc00000000000 */
        /* <DEDUP_REMOVED lines=10> */
.L_x_7:


//--------------------- .nv.global.init           --------------------------
	.section	.nv.global.init,"aw",@progbits
.nv.global.init:
	.type		$str,@object
	.size		$str,(.L_0 - $str)
$str:
        /*0000*/ 	.byte	0x72, 0x6f, 0x77, 0x3a, 0x20, 0x25, 0x64, 0x2c, 0x20, 0x63, 0x6f, 0x6c, 0x3a, 0x20, 0x25, 0x64
        /*0010*/ 	.byte	0x0a, 0x00
.L_0:


//--------------------- .nv.shared.reserved.0     --------------------------
	.section	.nv.shared.reserved.0,"aw",@nobits
	.weak		__nv_reservedSMEM_offset_0_alias
	.size		__nv_reservedSMEM_offset_0_alias, 0, 64
	.other		__nv_reservedSMEM_offset_0_alias,@"STO_CUDA_RESERVED_SHARED STV_DEFAULT"
__nv_reservedSMEM_offset_0_alias:
	.zero		0
	.zero		64


//--------------------- .nv.constant0._Z12matMulKernelP6MatrixS0_S0_ --------------------------
	.section	.nv.constant0._Z12matMulKernelP6MatrixS0_S0_,"a",@progbits
	.sectionflags	@""
	.align	4
.nv.constant0._Z12matMulKernelP6MatrixS0_S0_:
	.zero		920


//--------------------- SYMBOLS --------------------------

	.type		.nv.reservedSmem.offset0,@object
	.size		.nv.reservedSmem.offset0,0x4
	.type		vprintf,@function
